	.headerflags	@"EF_CUDA_TEXMODE_UNIFIED EF_CUDA_64BIT_ADDRESS EF_CUDA_ACCELERATORS EF_CUDA_SM90 EF_CUDA_VIRTUAL_SM(EF_CUDA_SM90)"
	.elftype	@"ET_EXEC"


//--------------------- .nv.info                  --------------------------
	.section	.nv.info,"",@"SHT_CUDA_INFO"
	.align	4


	//----- nvinfo : EIATTR_REGCOUNT
	.align		4
        /*0000*/ 	.byte	0x04, 0x2f
        /*0002*/ 	.short	(.L_3 - .L_2)
	.align		4
.L_2:
        /*0004*/ 	.word	index@(triton_poi_fused__native_batch_norm_legit_no_training_convolution_elu_1)
        /*0008*/ 	.word	0x00000020


	//----- nvinfo : EIATTR_MIN_STACK_SIZE
	.align		4
.L_3:
        /*000c*/ 	.byte	0x04, 0x12
        /*000e*/ 	.short	(.L_5 - .L_4)
	.align		4
.L_4:
        /*0010*/ 	.word	index@(triton_poi_fused__native_batch_norm_legit_no_training_convolution_elu_1)
        /*0014*/ 	.word	0x00000000


	//----- nvinfo : EIATTR_FRAME_SIZE
	.align		4
.L_5:
        /*0018*/ 	.byte	0x04, 0x11
        /*001a*/ 	.short	(.L_7 - .L_6)
	.align		4
.L_6:
        /*001c*/ 	.word	index@(triton_poi_fused__native_batch_norm_legit_no_training_convolution_elu_1)
        /*0020*/ 	.word	0x00000000


	//----- nvinfo : EIATTR_MIN_STACK_SIZE
	.align		4
.L_7:
        /*0024*/ 	.byte	0x04, 0x12
        /*0026*/ 	.short	(.L_9 - .L_8)
	.align		4
.L_8:
        /*0028*/ 	.word	index@(triton_poi_fused__native_batch_norm_legit_no_training_convolution_elu_1)
        /*002c*/ 	.word	0x00000000
.L_9:


//--------------------- .nv.info.triton_poi_fused__native_batch_norm_legit_no_training_convolution_elu_1 --------------------------
	.section	.nv.info.triton_poi_fused__native_batch_norm_legit_no_training_convolution_elu_1,"",@"SHT_CUDA_INFO"
	.sectionflags	@""
	.align	4


	//----- nvinfo : EIATTR_CUDA_API_VERSION
	.align		4
        /*0000*/ 	.byte	0x04, 0x37
        /*0002*/ 	.short	(.L_11 - .L_10)
.L_10:
        /*0004*/ 	.word	0x0000007c


	//----- nvinfo : EIATTR_KPARAM_INFO
	.align		4
.L_11:
        /*0008*/ 	.byte	0x04, 0x17
        /*000a*/ 	.short	(.L_13 - .L_12)
.L_12:
        /*000c*/ 	.word	0x00000000
        /*0010*/ 	.short	0x0007
        /*0012*/ 	.short	0x0038
        /*0014*/ 	.byte	0x00, 0xf0, 0x11, 0x00


	//----- nvinfo : EIATTR_KPARAM_INFO
	.align		4
.L_13:
        /*0018*/ 	.byte	0x04, 0x17
        /*001a*/ 	.short	(.L_15 - .L_14)
.L_14:
        /*001c*/ 	.word	0x00000000
        /*0020*/ 	.short	0x0006
        /*0022*/ 	.short	0x0030
        /*0024*/ 	.byte	0x00, 0xf4, 0x21, 0x00


	//----- nvinfo : EIATTR_KPARAM_INFO
	.align		4
.L_15:
        /*0028*/ 	.byte	0x04, 0x17
        /*002a*/ 	.short	(.L_17 - .L_16)
.L_16:
        /*002c*/ 	.word	0x00000000
        /*0030*/ 	.short	0x0005
        /*0032*/ 	.short	0x0028
        /*0034*/ 	.byte	0x00, 0xf4, 0x21, 0x00


	//----- nvinfo : EIATTR_KPARAM_INFO
	.align		4
.L_17:
        /*0038*/ 	.byte	0x04, 0x17
        /*003a*/ 	.short	(.L_19 - .L_18)
.L_18:
        /*003c*/ 	.word	0x00000000
        /*0040*/ 	.short	0x0004
        /*0042*/ 	.short	0x0020
        /*0044*/ 	.byte	0x00, 0xf4, 0x21, 0x00


	//----- nvinfo : EIATTR_KPARAM_INFO
	.align		4
.L_19:
        /*0048*/ 	.byte	0x04, 0x17
        /*004a*/ 	.short	(.L_21 - .L_20)
.L_20:
        /*004c*/ 	.word	0x00000000
        /*0050*/ 	.short	0x0003
        /*0052*/ 	.short	0x0018
        /*0054*/ 	.byte	0x00, 0xf4, 0x21, 0x00


	//----- nvinfo : EIATTR_KPARAM_INFO
	.align		4
.L_21:
        /*0058*/ 	.byte	0x04, 0x17
        /*005a*/ 	.short	(.L_23 - .L_22)
.L_22:
        /*005c*/ 	.word	0x00000000
        /*0060*/ 	.short	0x0002
        /*0062*/ 	.short	0x0010
        /*0064*/ 	.byte	0x00, 0xf4, 0x21, 0x00


	//----- nvinfo : EIATTR_KPARAM_INFO
	.align		4
.L_23:
        /*0068*/ 	.byte	0x04, 0x17
        /*006a*/ 	.short	(.L_25 - .L_24)
.L_24:
        /*006c*/ 	.word	0x00000000
        /*0070*/ 	.short	0x0001
        /*0072*/ 	.short	0x0008
        /*0074*/ 	.byte	0x00, 0xf4, 0x21, 0x00


	//----- nvinfo : EIATTR_KPARAM_INFO
	.align		4
.L_25:
        /*0078*/ 	.byte	0x04, 0x17
        /*007a*/ 	.short	(.L_27 - .L_26)
.L_26:
        /*007c*/ 	.word	0x00000000
        /*0080*/ 	.short	0x0000
        /*0082*/ 	.short	0x0000
        /*0084*/ 	.byte	0x00, 0xf4, 0x21, 0x00


	//----- nvinfo : EIATTR_SPARSE_MMA_MASK
	.align		4
.L_27:
        /*0088*/ 	.byte	0x03, 0x50
        /*008a*/ 	.short	0x0000


	//----- nvinfo : EIATTR_MAXREG_COUNT
	.align		4
        /*008c*/ 	.byte	0x03, 0x1b
        /*008e*/ 	.short	0x00ff


	//----- nvinfo : EIATTR_EXIT_INSTR_OFFSETS
	.align		4
        /*0090*/ 	.byte	0x04, 0x1c
        /*0092*/ 	.short	(.L_29 - .L_28)


	//   ....[0]....
.L_28:
        /*0094*/ 	.word	0x000014e0


	//----- nvinfo : EIATTR_REQNTID
	.align		4
.L_29:
        /*0098*/ 	.byte	0x04, 0x10
        /*009a*/ 	.short	(.L_31 - .L_30)
.L_30:
        /*009c*/ 	.word	0x00000080
        /*00a0*/ 	.word	0x00000001
        /*00a4*/ 	.word	0x00000001


	//----- nvinfo : EIATTR_CBANK_PARAM_SIZE
	.align		4
.L_31:
        /*00a8*/ 	.byte	0x03, 0x19
        /*00aa*/ 	.short	0x003c


	//----- nvinfo : EIATTR_PARAM_CBANK
	.align		4
        /*00ac*/ 	.byte	0x04, 0x0a
        /*00ae*/ 	.short	(.L_33 - .L_32)
	.align		4
.L_32:
        /*00b0*/ 	.word	index@(.nv.constant0.triton_poi_fused__native_batch_norm_legit_no_training_convolution_elu_1)
        /*00b4*/ 	.short	0x0210
        /*00b6*/ 	.short	0x003c


	//----- nvinfo : EIATTR_SW_WAR
	.align		4
.L_33:
        /*00b8*/ 	.byte	0x04, 0x36
        /*00ba*/ 	.short	(.L_35 - .L_34)
.L_34:
        /*00bc*/ 	.word	0x00000008
.L_35:


//--------------------- .nv.callgraph             --------------------------
	.section	.nv.callgraph,"",@"SHT_CUDA_CALLGRAPH"
	.align	4
	.sectionentsize	8
	.align		4
        /*0000*/ 	.word	0x00000000
	.align		4
        /*0004*/ 	.word	0xffffffff
	.align		4
        /*0008*/ 	.word	0x00000000
	.align		4
        /*000c*/ 	.word	0xfffffffe
	.align		4
        /*0010*/ 	.word	0x00000000
	.align		4
        /*0014*/ 	.word	0xfffffffd
	.align		4
        /*0018*/ 	.word	0x00000000
	.align		4
        /*001c*/ 	.word	0xfffffffc


//--------------------- .nv.constant4             --------------------------
	.section	.nv.constant4,"a",@progbits
	.align	8
	.align		8
.nv.constant4:
        /*0000*/ 	.dword	_$_str
	.align		8
        /*0008*/ 	.dword	_$_str_$_2


//--------------------- .text.triton_poi_fused__native_batch_norm_legit_no_training_convolution_elu_1 --------------------------
	.section	.text.triton_poi_fused__native_batch_norm_legit_no_training_convolution_elu_1,"ax",@progbits
	.align	128
        .global         triton_poi_fused__native_batch_norm_legit_no_training_convolution_elu_1
        .type           triton_poi_fused__native_batch_norm_legit_no_training_convolution_elu_1,@function
        .size           triton_poi_fused__native_batch_norm_legit_no_training_convolution_elu_1,(.L_x_1 - triton_poi_fused__native_batch_norm_legit_no_training_convolution_elu_1)
        .other          triton_poi_fused__native_batch_norm_legit_no_training_convolution_elu_1,@"STO_CUDA_ENTRY STV_DEFAULT"
triton_poi_fused__native_batch_norm_legit_no_training_convolution_elu_1:
.text.triton_poi_fused__native_batch_norm_legit_no_training_convolution_elu_1:
[----:B------:R-:W-:Y:S01]  /*0000*/  LDC R1, c[0x0][0x28] ;  /* 0x00000a00ff017b82 */ /* 0x000fe20000000800 */
[----:B------:R-:W1:Y:S01]  /*0010*/  S2R R0, SR_TID.X ;  /* 0x0000000000007919 */ /* 0x000e620000002100 */
[----:B------:R-:W-:-:S06]  /*0020*/  ULDC.64 UR4, c[0x0][0x208] ;  /* 0x0000820000047ab9 */ /* 0x000fcc0000000a00 */
[----:B------:R-:W2:Y:S01]  /*0030*/  LDC.64 R22, c[0x0][0x220] ;  /* 0x00008800ff167b82 */ /* 0x000ea20000000a00 */
[----:B------:R-:W3:Y:S07]  /*0040*/  S2R R5, SR_CTAID.X ;  /* 0x0000000000057919 */ /* 0x000eee0000002500 */
[----:B------:R-:W4:Y:S08]  /*0050*/  LDC.64 R16, c[0x0][0x210] ;  /* 0x00008400ff107b82 */ /* 0x000f300000000a00 */
[----:B------:R-:W5:Y:S08]  /*0060*/  LDC.64 R20, c[0x0][0x228] ;  /* 0x00008a00ff147b82 */ /* 0x000f700000000a00 */
[----:B------:R-:W2:Y:S01]  /*0070*/  LDC.64 R14, c[0x0][0x238] ;  /* 0x00008e00ff0e7b82 */ /* 0x000ea20000000a00 */
[----:B-1----:R-:W-:-:S07]  /*0080*/  SHF.L.U32 R0, R0, 0x2, RZ ;  /* 0x0000000200007819 */ /* 0x002fce00000006ff */
[----:B------:R-:W1:Y:S01]  /*0090*/  LDC.64 R12, c[0x0][0x240] ;  /* 0x00009000ff0c7b82 */ /* 0x000e620000000a00 */
[----:B---3--:R-:W-:Y:S02]  /*00a0*/  SHF.R.S32.HI R3, RZ, 0x15, R5 ;  /* 0x00000015ff037819 */ /* 0x008fe40000011405 */
[----:B------:R-:W-:Y:S02]  /*00b0*/  LOP3.LUT R0, R0, 0x1fc, RZ, 0xc0, !PT ;  /* 0x000001fc00007812 */ /* 0x000fe400078ec0ff */
[----:B------:R-:W-:Y:S02]  /*00c0*/  SGXT R3, R3, 0x1 ;  /* 0x000000010303781a */ /* 0x000fe40000000200 */
[----:B------:R-:W-:Y:S02]  /*00d0*/  LEA R2, R5, R0, 0xa ;  /* 0x0000000005027211 */ /* 0x000fe400078e50ff */
[----:B------:R-:W3:Y:S02]  /*00e0*/  LDC.64 R4, c[0x0][0x230] ;  /* 0x00008c00ff047b82 */ /* 0x000ee40000000a00 */
[----:B------:R-:W-:-:S04]  /*00f0*/  LEA.HI R0, R3, R2, RZ, 0xf ;  /* 0x0000000203007211 */ /* 0x000fc800078f78ff */
[----:B------:R-:W-:-:S04]  /*0100*/  SHF.R.S32.HI R19, RZ, 0xf, R0 ;  /* 0x0000000fff137819 */ /* 0x000fc80000011400 */
[----:B------:R-:W-:-:S04]  /*0110*/  LEA.HI R3, R19, R19, RZ, 0x5 ;  /* 0x0000001313037211 */ /* 0x000fc800078f28ff */
[----:B------:R-:W-:-:S04]  /*0120*/  LOP3.LUT R6, R3, 0xffffffe0, RZ, 0xc0, !PT ;  /* 0xffffffe003067812 */ /* 0x000fc800078ec0ff */
[----:B------:R-:W-:-:S05]  /*0130*/  IADD3 R19, R19, -R6, RZ ;  /* 0x8000000613137210 */ /* 0x000fca0007ffe0ff */
[----:B---3--:R-:W-:-:S05]  /*0140*/  IMAD.WIDE R6, R19, 0x4, R4 ;  /* 0x0000000413067825 */ /* 0x008fca00078e0204 */
[----:B------:R-:W3:Y:S01]  /*0150*/  LDG.E.EL R3, desc[UR4][R6.64] ;  /* 0x0000000406037981 */ /* 0x000ee2000c2e1900 */
[----:B------:R-:W-:-:S04]  /*0160*/  IADD3 R0, R0, 0x200, RZ ;  /* 0x0000020000007810 */ /* 0x000fc80007ffe0ff */
[----:B------:R-:W-:-:S04]  /*0170*/  SHF.R.S32.HI R0, RZ, 0xf, R0 ;  /* 0x0000000fff007819 */ /* 0x000fc80000011400 */
[----:B------:R-:W-:-:S04]  /*0180*/  LEA.HI R8, R0, R0, RZ, 0x5 ;  /* 0x0000000000087211 */ /* 0x000fc800078f28ff */
[----:B------:R-:W-:-:S04]  /*0190*/  LOP3.LUT R25, R8, 0xffffffe0, RZ, 0xc0, !PT ;  /* 0xffffffe008197812 */ /* 0x000fc800078ec0ff */
[----:B------:R-:W-:-:S05]  /*01a0*/  IADD3 R25, R0, -R25, RZ ;  /* 0x8000001900197210 */ /* 0x000fca0007ffe0ff */
[----:B------:R-:W-:-:S06]  /*01b0*/  IMAD.WIDE R10, R25, 0x4, R4 ;  /* 0x00000004190a7825 */ /* 0x000fcc00078e0204 */
[----:B------:R-:W3:Y:S01]  /*01c0*/  LDG.E.EL R11, desc[UR4][R10.64] ;  /* 0x000000040a0b7981 */ /* 0x000ee2000c2e1900 */
[----:B--2---:R-:W-:-:S04]  /*01d0*/  IMAD.WIDE R28, R19, 0x4, R22 ;  /* 0x00000004131c7825 */ /* 0x004fc800078e0216 */
[----:B----4-:R-:W-:-:S04]  /*01e0*/  IMAD.WIDE R16, R2, 0x4, R16 ;  /* 0x0000000402107825 */ /* 0x010fc800078e0210 */
[C---:B-----5:R-:W-:Y:S01]  /*01f0*/  IMAD.WIDE R8, R19.reuse, 0x4, R20 ;  /* 0x0000000413087825 */ /* 0x060fe200078e0214 */
[----:B0-----:R0:W2:Y:S04]  /*0200*/  LDG.E.EL R10, desc[UR4][R28.64] ;  /* 0x000000041c0a7981 */ /* 0x0010a8000c2e1900 */
[----:B------:R-:W2:Y:S01]  /*0210*/  LDG.E.128 R4, desc[UR4][R16.64] ;  /* 0x0000000410047981 */ /* 0x000ea2000c1e1d00 */
[----:B------:R-:W-:-:S03]  /*0220*/  IMAD.WIDE R26, R19, 0x4, R14 ;  /* 0x00000004131a7825 */ /* 0x000fc600078e020e */
[----:B------:R-:W4:Y:S01]  /*0230*/  LDG.E.EL R8, desc[UR4][R8.64] ;  /* 0x0000000408087981 */ /* 0x000f22000c2e1900 */
[----:B-1----:R-:W-:-:S05]  /*0240*/  IMAD.WIDE R18, R19, 0x4, R12 ;  /* 0x0000000413127825 */ /* 0x002fca00078e020c */
[----:B------:R1:W5:Y:S04]  /*0250*/  LDG.E.EL R0, desc[UR4][R18.64] ;  /* 0x0000000412007981 */ /* 0x000368000c2e1900 */
[----:B------:R-:W5:Y:S01]  /*0260*/  LDG.E.EL R9, desc[UR4][R26.64] ;  /* 0x000000041a097981 */ /* 0x000f62000c2e1900 */
[----:B------:R-:W-:-:S06]  /*0270*/  IMAD.WIDE R22, R25, 0x4, R22 ;  /* 0x0000000419167825 */ /* 0x000fcc00078e0216 */
[----:B------:R0:W5:Y:S01]  /*0280*/  LDG.E.EL R23, desc[UR4][R22.64] ;  /* 0x0000000416177981 */ /* 0x000162000c2e1900 */
[----:B------:R-:W-:-:S06]  /*0290*/  IMAD.WIDE R20, R25, 0x4, R20 ;  /* 0x0000000419147825 */ /* 0x000fcc00078e0214 */
[----:B------:R0:W5:Y:S01]  /*02a0*/  LDG.E.EL R20, desc[UR4][R20.64] ;  /* 0x0000000414147981 */ /* 0x000162000c2e1900 */
[----:B------:R-:W-:-:S04]  /*02b0*/  IMAD.WIDE R12, R25, 0x4, R12 ;  /* 0x00000004190c7825 */ /* 0x000fc800078e020c */
[----:B---3--:R-:W-:-:S04]  /*02c0*/  FADD R3, R3, 9.9999997473787516356e-06 ;  /* 0x3727c5ac03037421 */ /* 0x008fc80000000000 */
[----:B0-----:R-:W0:Y:S02]  /*02d0*/  MUFU.SQRT R28, R3 ;  /* 0x00000003001c7308 */ /* 0x001e240000002000 */
[C---:B0-----:R-:W-:Y:S02]  /*02e0*/  FSETP.GT.AND P0, PT, R28.reuse, 8.50705917302346158658e+37, PT ;  /* 0x7e8000001c00780b */ /* 0x041fe40003f04000 */
[----:B------:R-:W-:-:S11]  /*02f0*/  FSETP.GEU.AND P1, PT, R28, 1.175494350822287508e-38, PT ;  /* 0x008000001c00780b */ /* 0x000fd60003f2e000 */
[----:B------:R-:W-:Y:S01]  /*0300*/  @P0 FMUL R28, R28, 0.25 ;  /* 0x3e8000001c1c0820 */ /* 0x000fe20000400000 */
[----:B------:R-:W-:Y:S01]  /*0310*/  FADD R24, R11, 9.9999997473787516356e-06 ;  /* 0x3727c5ac0b187421 */ /* 0x000fe20000000000 */
[----:B------:R-:W-:Y:S02]  /*0320*/  HFMA2.MMA R11, -RZ, RZ, 1.625, 0 ;  /* 0x3e800000ff0b7435 */ /* 0x000fe400000001ff */
[----:B------:R-:W-:-:S06]  /*0330*/  @!P1 FMUL R28, R28, 16777216 ;  /* 0x4b8000001c1c9820 */ /* 0x000fcc0000400000 */
[----:B------:R-:W0:Y:S02]  /*0340*/  MUFU.RCP R28, R28 ;  /* 0x0000001c001c7308 */ /* 0x000e240000001000 */
[----:B-1----:R-:W-:Y:S01]  /*0350*/  FSEL R19, R11, 1, P0 ;  /* 0x3f8000000b137808 */ /* 0x002fe20000000000 */
[----:B--2---:R-:W-:-:S04]  /*0360*/  FADD R4, R4, R10 ;  /* 0x0000000a04047221 */ /* 0x004fc80000000000 */
[----:B------:R-:W-:Y:S01]  /*0370*/  @!P1 FMUL R19, R19, 16777216 ;  /* 0x4b80000013139820 */ /* 0x000fe20000400000 */
[----:B------:R-:W1:Y:S01]  /*0380*/  MUFU.SQRT R24, R24 ;  /* 0x0000001800187308 */ /* 0x000e620000002000 */
[----:B----4-:R-:W-:Y:S02]  /*0390*/  FADD R3, -R8, R4 ;  /* 0x0000000408037221 */ /* 0x010fe40000000100 */
[----:B0-----:R-:W-:-:S04]  /*03a0*/  FMUL R18, R28, R19 ;  /* 0x000000131c127220 */ /* 0x001fc80000400000 */
[----:B------:R-:W-:-:S04]  /*03b0*/  FMUL R3, R3, R18 ;  /* 0x0000001203037220 */ /* 0x000fc80000400000 */
[----:B-----5:R-:W-:Y:S01]  /*03c0*/  FFMA R3, R9, R3, R0 ;  /* 0x0000000309037223 */ /* 0x020fe20000000000 */
[----:B-1----:R-:W-:-:S03]  /*03d0*/  FSETP.GT.AND P0, PT, R24, 8.50705917302346158658e+37, PT ;  /* 0x7e8000001800780b */ /* 0x002fc60003f04000 */
[----:B------:R-:W-:Y:S01]  /*03e0*/  FMUL R28, R3, 1.4426950216293334961 ;  /* 0x3fb8aa3b031c7820 */ /* 0x000fe20000400000 */
[----:B------:R-:W-:Y:S01]  /*03f0*/  FSETP.GEU.AND P1, PT, R24, 1.175494350822287508e-38, PT ;  /* 0x008000001800780b */ /* 0x000fe20003f2e000 */
[--C-:B------:R-:W-:Y:S01]  /*0400*/  FADD R5, R5, R10.reuse ;  /* 0x0000000a05057221 */ /* 0x100fe20000000000 */
[--C-:B------:R-:W-:Y:S01]  /*0410*/  FADD R6, R6, R10.reuse ;  /* 0x0000000a06067221 */ /* 0x100fe20000000000 */
[----:B------:R-:W-:Y:S02]  /*0420*/  FADD R7, R7, R10 ;  /* 0x0000000a07077221 */ /* 0x000fe40000000000 */
[----:B------:R-:W0:Y:S01]  /*0430*/  FRND R28, R28 ;  /* 0x0000001c001c7307 */ /* 0x000e220000201000 */
[C---:B------:R-:W-:Y:S01]  /*0440*/  FADD R19, -R8.reuse, R6 ;  /* 0x0000000608137221 */ /* 0x040fe20000000100 */
[C---:B------:R-:W-:Y:S01]  /*0450*/  FADD R29, -R8.reuse, R5 ;  /* 0x00000005081d7221 */ /* 0x040fe20000000100 */
[----:B------:R-:W-:Y:S01]  /*0460*/  FADD R27, -R8, R7 ;  /* 0x00000007081b7221 */ /* 0x000fe20000000100 */
[----:B------:R-:W-:Y:S01]  /*0470*/  @P0 FMUL R24, R24, 0.25 ;  /* 0x3e80000018180820 */ /* 0x000fe20000400000 */
[----:B------:R-:W-:-:S03]  /*0480*/  FADD.FTZ R8, |R3|, -RZ ;  /* 0x800000ff03087221 */ /* 0x000fc60000010200 */
[----:B------:R-:W-:Y:S02]  /*0490*/  @!P1 FMUL R24, R24, 16777216 ;  /* 0x4b80000018189820 */ /* 0x000fe40000400000 */
[----:B------:R-:W-:Y:S01]  /*04a0*/  FSETP.GEU.AND P2, PT, R8, 0.40999999642372131348, PT ;  /* 0x3ed1eb850800780b */ /* 0x000fe20003f4e000 */
[-C--:B------:R-:W-:Y:S01]  /*04b0*/  FMUL R27, R27, R18.reuse ;  /* 0x000000121b1b7220 */ /* 0x080fe20000400000 */
[-C--:B------:R-:W-:Y:S01]  /*04c0*/  FMUL R10, R19, R18.reuse ;  /* 0x00000012130a7220 */ /* 0x080fe20000400000 */
[----:B------:R-:W-:Y:S01]  /*04d0*/  FMUL R19, R29, R18 ;  /* 0x000000121d137220 */ /* 0x000fe20000400000 */
[----:B------:R-:W1:Y:S01]  /*04e0*/  MUFU.RCP R24, R24 ;  /* 0x0000001800187308 */ /* 0x000e620000001000 */
[----:B0-----:R-:W-:Y:S02]  /*04f0*/  FSEL R28, R28, RZ, P2 ;  /* 0x000000ff1c1c7208 */ /* 0x001fe40001000000 */
[----:B------:R-:W-:Y:S01]  /*0500*/  FSEL R29, R11, 1, P0 ;  /* 0x3f8000000b1d7808 */ /* 0x000fe20000000000 */
[C-C-:B------:R-:W-:Y:S01]  /*0510*/  FFMA R11, R9.reuse, R27, R0.reuse ;  /* 0x0000001b090b7223 */ /* 0x140fe20000000000 */
[C-C-:B------:R-:W-:Y:S01]  /*0520*/  FFMA R10, R9.reuse, R10, R0.reuse ;  /* 0x0000000a090a7223 */ /* 0x140fe20000000000 */
[----:B------:R-:W-:Y:S01]  /*0530*/  FFMA.FTZ R27, -R28, 0.693145751953125, R3 ;  /* 0x3f3172001c1b7823 */ /* 0x000fe20000010103 */
[----:B------:R-:W-:Y:S01]  /*0540*/  FFMA R9, R9, R19, R0 ;  /* 0x0000001309097223 */ /* 0x000fe20000000000 */
[----:B------:R-:W-:-:S02]  /*0550*/  MOV R0, 0x3ab5ebe6 ;  /* 0x3ab5ebe600007802 */ /* 0x000fc40000000f00 */
[----:B------:R-:W-:Y:S01]  /*0560*/  FFMA.FTZ R27, -R28, 1.428606765330187045e-06, R27 ;  /* 0x35bfbe8e1c1b7823 */ /* 0x000fe2000001011b */
[----:B------:R-:W-:-:S03]  /*0570*/  @!P1 FMUL R29, R29, 16777216 ;  /* 0x4b8000001d1d9820 */ /* 0x000fc60000400000 */
[----:B------:R-:W-:Y:S01]  /*0580*/  FFMA.FTZ R18, R27, R0, 0.0083824126049876213074 ;  /* 0x3c0956631b127423 */ /* 0x000fe20000010000 */
[----:B-1----:R-:W-:-:S03]  /*0590*/  FMUL R19, R24, R29 ;  /* 0x0000001d18137220 */ /* 0x002fc60000400000 */
[----:B------:R-:W-:-:S04]  /*05a0*/  FFMA.FTZ R24, R27, R18, 0.041667830199003219604 ;  /* 0x3d2aabe31b187423 */ /* 0x000fc80000010012 */
[----:B------:R-:W-:-:S04]  /*05b0*/  FFMA.FTZ R24, R27, R24, 0.16666397452354431152 ;  /* 0x3e2aa9f61b187423 */ /* 0x000fc80000010018 */
[----:B------:R-:W-:Y:S01]  /*05c0*/  FFMA.FTZ R24, R27, R24, 0.49999994039535522461 ;  /* 0x3efffffe1b187423 */ /* 0x000fe20000010018 */
[----:B------:R-:W-:-:S03]  /*05d0*/  FSETP.NEU.AND P2, PT, R28, 128, PT ;  /* 0x430000001c00780b */ /* 0x000fc60003f4d000 */
[----:B------:R-:W-:Y:S01]  /*05e0*/  FMUL R24, R27, R24 ;  /* 0x000000181b187220 */ /* 0x000fe20000400000 */
[----:B------:R-:W-:-:S03]  /*05f0*/  FSEL R8, R28, 127, P2 ;  /* 0x42fe00001c087808 */ /* 0x000fc60001000000 */
[----:B------:R-:W-:Y:S01]  /*0600*/  FFMA.FTZ R27, R27, R24, R27 ;  /* 0x000000181b1b7223 */ /* 0x000fe2000001001b */
[C---:B------:R-:W-:Y:S01]  /*0610*/  FMUL R24, R9.reuse, 1.4426950216293334961 ;  /* 0x3fb8aa3b09187820 */ /* 0x040fe20000400000 */
[----:B------:R-:W0:Y:S01]  /*0620*/  MUFU.EX2 R18, R8 ;  /* 0x0000000800127308 */ /* 0x000e220000000800 */
[----:B------:R-:W-:-:S07]  /*0630*/  FADD.FTZ R26, |R9|, -RZ ;  /* 0x800000ff091a7221 */ /* 0x000fce0000010200 */
[----:B------:R-:W1:Y:S01]  /*0640*/  FRND R24, R24 ;  /* 0x0000001800187307 */ /* 0x000e620000201000 */
[----:B------:R-:W-:Y:S01]  /*0650*/  FSETP.GEU.AND P0, PT, R26, 0.40999999642372131348, PT ;  /* 0x3ed1eb851a00780b */ /* 0x000fe20003f0e000 */
[----:B0-----:R-:W-:-:S04]  /*0660*/  FADD R29, R18, -1 ;  /* 0xbf800000121d7421 */ /* 0x001fc80000000000 */
[----:B------:R-:W-:Y:S01]  /*0670*/  FFMA.FTZ R18, R18, R27, R29 ;  /* 0x0000001b12127223 */ /* 0x000fe2000001001d */
[----:B-1----:R-:W-:-:S05]  /*0680*/  FSEL R8, R24, RZ, P0 ;  /* 0x000000ff18087208 */ /* 0x002fca0000000000 */
[----:B------:R-:W-:-:S04]  /*0690*/  FFMA.FTZ R27, -R8, 0.693145751953125, R9 ;  /* 0x3f317200081b7823 */ /* 0x000fc80000010109 */
[----:B------:R-:W-:-:S04]  /*06a0*/  FFMA.FTZ R27, -R8, 1.428606765330187045e-06, R27 ;  /* 0x35bfbe8e081b7823 */ /* 0x000fc8000001011b */
[----:B------:R-:W-:Y:S01]  /*06b0*/  FFMA.FTZ R24, R27, R0, 0.0083824126049876213074 ;  /* 0x3c0956631b187423 */ /* 0x000fe20000010000 */
[----:B------:R-:W-:-:S03]  /*06c0*/  FSETP.NEU.AND P6, PT, R8, 128, PT ;  /* 0x430000000800780b */ /* 0x000fc60003fcd000 */
[----:B------:R-:W-:Y:S01]  /*06d0*/  FFMA.FTZ R29, R27, R24, 0.041667830199003219604 ;  /* 0x3d2aabe31b1d7423 */ /* 0x000fe20000010018 */
[----:B------:R-:W-:-:S03]  /*06e0*/  FSEL R26, R8, 127, P6 ;  /* 0x42fe0000081a7808 */ /* 0x000fc60003000000 */
[C---:B------:R-:W-:Y:S01]  /*06f0*/  FFMA.FTZ R29, R27.reuse, R29, 0.16666397452354431152 ;  /* 0x3e2aa9f61b1d7423 */ /* 0x040fe2000001001d */
[----:B------:R-:W0:Y:S03]  /*0700*/  MUFU.EX2 R24, R26 ;  /* 0x0000001a00187308 */ /* 0x000e260000000800 */
[----:B------:R-:W-:-:S04]  /*0710*/  FFMA.FTZ R22, R27, R29, 0.49999994039535522461 ;  /* 0x3efffffe1b167423 */ /* 0x000fc8000001001d */
[----:B------:R-:W-:-:S04]  /*0720*/  FMUL R22, R27, R22 ;  /* 0x000000161b167220 */ /* 0x000fc80000400000 */
[----:B------:R-:W-:Y:S01]  /*0730*/  FFMA.FTZ R27, R27, R22, R27 ;  /* 0x000000161b1b7223 */ /* 0x000fe2000001001b */
[----:B------:R-:W-:Y:S01]  /*0740*/  FMUL R22, R10, 1.4426950216293334961 ;  /* 0x3fb8aa3b0a167820 */ /* 0x000fe20000400000 */
[----:B0-----:R-:W-:-:S05]  /*0750*/  FADD R21, R24, -1 ;  /* 0xbf80000018157421 */ /* 0x001fca0000000000 */
[----:B------:R-:W0:Y:S01]  /*0760*/  FRND R22, R22 ;  /* 0x0000001600167307 */ /* 0x000e220000201000 */
[----:B------:R-:W-:Y:S01]  /*0770*/  FFMA.FTZ R24, R24, R27, R21 ;  /* 0x0000001b18187223 */ /* 0x000fe20000010015 */
[----:B------:R-:W-:Y:S01]  /*0780*/  FADD.FTZ R21, |R10|, -RZ ;  /* 0x800000ff0a157221 */ /* 0x000fe20000010200 */
[----:B------:R-:W-:-:S04]  /*0790*/  IMAD.WIDE R26, R25, 0x4, R14 ;  /* 0x00000004191a7825 */ /* 0x000fc800078e020e */
[----:B------:R-:W-:Y:S02]  /*07a0*/  FSETP.GEU.AND P0, PT, R21, 0.40999999642372131348, PT ;  /* 0x3ed1eb851500780b */ /* 0x000fe40003f0e000 */
[----:B------:R1:W2:Y:S02]  /*07b0*/  LDG.E.EL R21, desc[UR4][R26.64] ;  /* 0x000000041a157981 */ /* 0x0002a4000c2e1900 */
[----:B0-----:R-:W-:-:S05]  /*07c0*/  FSEL R15, R22, RZ, P0 ;  /* 0x000000ff160f7208 */ /* 0x001fca0000000000 */
[----:B------:R-:W-:-:S04]  /*07d0*/  FFMA.FTZ R14, -R15, 0.693145751953125, R10 ;  /* 0x3f3172000f0e7823 */ /* 0x000fc8000001010a */
[----:B------:R-:W-:-:S04]  /*07e0*/  FFMA.FTZ R25, -R15, 1.428606765330187045e-06, R14 ;  /* 0x35bfbe8e0f197823 */ /* 0x000fc8000001010e */
[----:B------:R-:W-:Y:S01]  /*07f0*/  FFMA.FTZ R29, R25, R0, 0.0083824126049876213074 ;  /* 0x3c095663191d7423 */ /* 0x000fe20000010000 */
[----:B------:R-:W-:-:S03]  /*0800*/  FSETP.NEU.AND P0, PT, R15, 128, PT ;  /* 0x430000000f00780b */ /* 0x000fc60003f0d000 */
[----:B------:R-:W-:Y:S01]  /*0810*/  FFMA.FTZ R22, R25, R29, 0.041667830199003219604 ;  /* 0x3d2aabe319167423 */ /* 0x000fe2000001001d */
[----:B------:R-:W-:-:S03]  /*0820*/  FSEL R14, R15, 127, P0 ;  /* 0x42fe00000f0e7808 */ /* 0x000fc60000000000 */
[----:B------:R-:W-:Y:S01]  /*0830*/  FFMA.FTZ R22, R25, R22, 0.16666397452354431152 ;  /* 0x3e2aa9f619167423 */ /* 0x000fe20000010016 */
[----:B------:R-:W-:-:S03]  /*0840*/  FMUL R29, R11, 1.4426950216293334961 ;  /* 0x3fb8aa3b0b1d7820 */ /* 0x000fc60000400000 */
[C---:B------:R-:W-:Y:S01]  /*0850*/  FFMA.FTZ R22, R25.reuse, R22, 0.49999994039535522461 ;  /* 0x3efffffe19167423 */ /* 0x040fe20000010016 */
[----:B------:R-:W0:Y:S03]  /*0860*/  MUFU.EX2 R14, R14 ;  /* 0x0000000e000e7308 */ /* 0x000e260000000800 */
[----:B------:R-:W-:-:S05]  /*0870*/  FMUL R22, R25, R22 ;  /* 0x0000001619167220 */ /* 0x000fca0000400000 */
[----:B-1----:R-:W1:Y:S01]  /*0880*/  FRND R26, R29 ;  /* 0x0000001d001a7307 */ /* 0x002e620000201000 */
[----:B------:R-:W-:Y:S01]  /*0890*/  FFMA.FTZ R25, R25, R22, R25 ;  /* 0x0000001619197223 */ /* 0x000fe20000010019 */
[----:B------:R-:W-:-:S05]  /*08a0*/  FADD.FTZ R22, |R11|, -RZ ;  /* 0x800000ff0b167221 */ /* 0x000fca0000010200 */
[----:B------:R-:W-:Y:S01]  /*08b0*/  FSETP.GEU.AND P1, PT, R22, 0.40999999642372131348, PT ;  /* 0x3ed1eb851600780b */ /* 0x000fe20003f2e000 */
[----:B0-----:R-:W-:Y:S01]  /*08c0*/  FADD R27, R14, -1 ;  /* 0xbf8000000e1b7421 */ /* 0x001fe20000000000 */
[----:B------:R-:W-:Y:S01]  /*08d0*/  FSEL R28, R28, 127, P2 ;  /* 0x42fe00001c1c7808 */ /* 0x000fe20001000000 */
[----:B------:R0:W2:Y:S01]  /*08e0*/  LDG.E.EL R22, desc[UR4][R12.64] ;  /* 0x000000040c167981 */ /* 0x0000a2000c2e1900 */
[----:B-1----:R-:W-:Y:S01]  /*08f0*/  FSEL R26, R26, RZ, P1 ;  /* 0x000000ff1a1a7208 */ /* 0x002fe20000800000 */
[----:B------:R-:W-:-:S04]  /*0900*/  FFMA.FTZ R25, R14, R25, R27 ;  /* 0x000000190e197223 */ /* 0x000fc8000001001b */
[----:B------:R-:W-:-:S04]  /*0910*/  FFMA.FTZ R27, -R26, 0.693145751953125, R11 ;  /* 0x3f3172001a1b7823 */ /* 0x000fc8000001010b */
[C---:B------:R-:W-:Y:S01]  /*0920*/  FFMA.FTZ R27, -R26.reuse, 1.428606765330187045e-06, R27 ;  /* 0x35bfbe8e1a1b7823 */ /* 0x040fe2000001011b */
[----:B------:R-:W-:-:S03]  /*0930*/  FSETP.NEU.AND P1, PT, R26, 128, PT ;  /* 0x430000001a00780b */ /* 0x000fc60003f2d000 */
[C---:B------:R-:W-:Y:S01]  /*0940*/  FFMA.FTZ R14, R27.reuse, R0, 0.0083824126049876213074 ;  /* 0x3c0956631b0e7423 */ /* 0x040fe20000010000 */
[C---:B------:R-:W-:Y:S02]  /*0950*/  FSETP.GEU.AND P4, PT, R28.reuse, -25, PT ;  /* 0xc1c800001c00780b */ /* 0x040fe40003f8e000 */
[----:B------:R-:W-:Y:S01]  /*0960*/  FSETP.GT.AND P3, PT, R28, 128, PT ;  /* 0x430000001c00780b */ /* 0x000fe20003f64000 */
[----:B------:R-:W-:Y:S01]  /*0970*/  FFMA.FTZ R28, R27, R14, 0.041667830199003219604 ;  /* 0x3d2aabe31b1c7423 */ /* 0x000fe2000001000e */
[----:B------:R-:W-:-:S04]  /*0980*/  FSEL R14, R26, 127, P1 ;  /* 0x42fe00001a0e7808 */ /* 0x000fc80000800000 */
[----:B0-----:R-:W0:Y:S01]  /*0990*/  MUFU.EX2 R12, R14 ;  /* 0x0000000e000c7308 */ /* 0x001e220000000800 */
[----:B------:R-:W-:Y:S01]  /*09a0*/  FFMA.FTZ R28, R27, R28, 0.16666397452354431152 ;  /* 0x3e2aa9f61b1c7423 */ /* 0x000fe2000001001c */
[----:B------:R-:W-:Y:S01]  /*09b0*/  FSETP.NEU.AND P5, PT, R3, RZ, PT ;  /* 0x000000ff0300720b */ /* 0x000fe20003fad000 */
[----:B------:R-:W-:Y:S02]  /*09c0*/  @!P2 FADD R18, R18, R18 ;  /* 0x000000121212a221 */ /* 0x000fe40000000000 */
[C---:B------:R-:W-:Y:S01]  /*09d0*/  FFMA.FTZ R28, R27.reuse, R28, 0.49999994039535522461 ;  /* 0x3efffffe1b1c7423 */ /* 0x040fe2000001001c */
[----:B------:R-:W-:Y:S01]  /*09e0*/  FSEL R8, R8, 127, P6 ;  /* 0x42fe000008087808 */ /* 0x000fe20003000000 */
[----:B------:R-:W-:Y:S02]  /*09f0*/  @!P6 FADD R24, R24, R24 ;  /* 0x000000181818e221 */ /* 0x000fe40000000000 */
[----:B------:R-:W-:Y:S01]  /*0a00*/  FMUL R28, R27, R28 ;  /* 0x0000001c1b1c7220 */ /* 0x000fe20000400000 */
[----:B------:R-:W-:-:S02]  /*0a10*/  FSEL R18, R18, +INF , !P3 ;  /* 0x7f80000012127808 */ /* 0x000fc40005800000 */
[----:B------:R-:W-:Y:S01]  /*0a20*/  FSETP.GT.AND P3, PT, R8, 128, PT ;  /* 0x430000000800780b */ /* 0x000fe20003f64000 */
[----:B------:R-:W-:Y:S01]  /*0a30*/  FFMA.FTZ R27, R27, R28, R27 ;  /* 0x0000001c1b1b7223 */ /* 0x000fe2000001001b */
[----:B------:R-:W-:Y:S01]  /*0a40*/  FSEL R15, R15, 127, P0 ;  /* 0x42fe00000f0f7808 */ /* 0x000fe20000000000 */
[----:B0-----:R-:W-:Y:S01]  /*0a50*/  FADD R13, R12, -1 ;  /* 0xbf8000000c0d7421 */ /* 0x001fe20000000000 */
[----:B------:R-:W-:Y:S01]  /*0a60*/  FSETP.GEU.AND P2, PT, R8, -25, PT ;  /* 0xc1c800000800780b */ /* 0x000fe20003f4e000 */
[----:B------:R-:W-:Y:S01]  /*0a70*/  FADD R8, R3, R3 ;  /* 0x0000000303087221 */ /* 0x000fe20000000000 */
[----:B------:R-:W-:Y:S01]  /*0a80*/  @P5 FSEL R8, R18, -1, P4 ;  /* 0xbf80000012085808 */ /* 0x000fe20002000000 */
[----:B------:R-:W-:Y:S01]  /*0a90*/  FFMA.FTZ R27, R12, R27, R13 ;  /* 0x0000001b0c1b7223 */ /* 0x000fe2000001000d */
[----:B------:R-:W-:Y:S02]  /*0aa0*/  FSEL R24, R24, +INF , !P3 ;  /* 0x7f80000018187808 */ /* 0x000fe40005800000 */
[----:B------:R-:W-:-:S02]  /*0ab0*/  FSETP.GEU.AND P3, PT, R15, -25, PT ;  /* 0xc1c800000f00780b */ /* 0x000fc40003f6e000 */
[----:B------:R-:W-:Y:S02]  /*0ac0*/  FSETP.GT.AND P4, PT, R15, 128, PT ;  /* 0x430000000f00780b */ /* 0x000fe40003f84000 */
[----:B------:R-:W3:Y:S01]  /*0ad0*/  LDG.E.128 R12, desc[UR4][R16.64+0x800] ;  /* 0x00080004100c7981 */ /* 0x000ee2000c1e1d00 */
[C---:B------:R-:W-:Y:S01]  /*0ae0*/  FSETP.NEU.AND P6, PT, R9.reuse, RZ, PT ;  /* 0x000000ff0900720b */ /* 0x040fe20003fcd000 */
[----:B------:R-:W-:Y:S01]  /*0af0*/  FADD R18, R9, R9 ;  /* 0x0000000909127221 */ /* 0x000fe20000000000 */
[----:B------:R-:W-:Y:S01]  /*0b00*/  @!P0 FADD R25, R25, R25 ;  /* 0x0000001919198221 */ /* 0x000fe20000000000 */
[----:B------:R-:W-:Y:S02]  /*0b10*/  FSETP.NEU.AND P0, PT, R11, RZ, PT ;  /* 0x000000ff0b00720b */ /* 0x000fe40003f0d000 */
[----:B------:R-:W-:Y:S01]  /*0b20*/  FSEL R26, R26, 127, P1 ;  /* 0x42fe00001a1a7808 */ /* 0x000fe20000800000 */
[----:B------:R-:W-:-:S07]  /*0b30*/  @!P1 FADD R27, R27, R27 ;  /* 0x0000001b1b1b9221 */ /* 0x000fce0000000000 */
[----:B------:R-:W-:Y:S02]  /*0b40*/  @P6 FSEL R18, R24, -1, P2 ;  /* 0xbf80000018126808 */ /* 0x000fe40001000000 */
[----:B------:R-:W-:Y:S02]  /*0b50*/  FSETP.NEU.AND P6, PT, R10, RZ, PT ;  /* 0x000000ff0a00720b */ /* 0x000fe40003fcd000 */
[----:B------:R-:W-:Y:S02]  /*0b60*/  FSETP.GT.AND P5, PT, R26, 128, PT ;  /* 0x430000001a00780b */ /* 0x000fe40003fa4000 */
[----:B------:R-:W-:Y:S01]  /*0b70*/  FSEL R24, R25, +INF , !P4 ;  /* 0x7f80000019187808 */ /* 0x000fe20006000000 */
[----:B------:R-:W-:Y:S01]  /*0b80*/  FADD R25, R10, R10 ;  /* 0x0000000a0a197221 */ /* 0x000fe20000000000 */
[----:B------:R-:W-:Y:S02]  /*0b90*/  FSETP.GEU.AND P2, PT, R26, -25, PT ;  /* 0xc1c800001a00780b */ /* 0x000fe40003f4e000 */
[----:B------:R-:W-:-:S05]  /*0ba0*/  FSEL R27, R27, +INF , !P5 ;  /* 0x7f8000001b1b7808 */ /* 0x000fca0006800000 */
[----:B------:R-:W-:Y:S01]  /*0bb0*/  @P6 FSEL R25, R24, -1, P3 ;  /* 0xbf80000018196808 */ /* 0x000fe20001800000 */
[----:B------:R-:W-:Y:S01]  /*0bc0*/  FADD R24, R11, R11 ;  /* 0x0000000b0b187221 */ /* 0x000fe20000000000 */
[----:B------:R-:W-:Y:S02]  /*0bd0*/  @P0 FSEL R24, R27, -1, P2 ;  /* 0xbf8000001b180808 */ /* 0x000fe40001000000 */
[----:B------:R-:W-:-:S04]  /*0be0*/  FSETP.GT.AND P0, PT, R11, RZ, PT ;  /* 0x000000ff0b00720b */ /* 0x000fc80003f04000 */
[----:B------:R-:W-:Y:S01]  /*0bf0*/  FSEL R11, R11, R24, P0 ;  /* 0x000000180b0b7208 */ /* 0x000fe20000000000 */
[--C-:B---3--:R-:W-:Y:S01]  /*0c00*/  FADD R12, R12, R23.reuse ;  /* 0x000000170c0c7221 */ /* 0x108fe20000000000 */
[----:B------:R-:W-:-:S03]  /*0c10*/  FADD R14, R14, R23 ;  /* 0x000000170e0e7221 */ /* 0x000fc60000000000 */
[----:B------:R-:W-:Y:S01]  /*0c20*/  FADD R24, -R20, R12 ;  /* 0x0000000c14187221 */ /* 0x000fe20000000100 */
[--C-:B------:R-:W-:Y:S01]  /*0c30*/  FADD R13, R13, R23.reuse ;  /* 0x000000170d0d7221 */ /* 0x100fe20000000000 */
[----:B------:R-:W-:Y:S02]  /*0c40*/  FADD R15, R15, R23 ;  /* 0x000000170f0f7221 */ /* 0x000fe40000000000 */
[----:B------:R-:W-:Y:S01]  /*0c50*/  FMUL R23, R24, R19 ;  /* 0x0000001318177220 */ /* 0x000fe20000400000 */
[C---:B------:R-:W-:Y:S01]  /*0c60*/  FADD R26, -R20.reuse, R14 ;  /* 0x0000000e141a7221 */ /* 0x040fe20000000100 */
[C---:B------:R-:W-:Y:S01]  /*0c70*/  FADD R28, -R20.reuse, R13 ;  /* 0x0000000d141c7221 */ /* 0x040fe20000000100 */
[----:B------:R-:W-:Y:S01]  /*0c80*/  FADD R24, -R20, R15 ;  /* 0x0000000f14187221 */ /* 0x000fe20000000100 */
[----:B--2---:R-:W-:-:S03]  /*0c90*/  FFMA R20, R21, R23, R22 ;  /* 0x0000001715147223 */ /* 0x004fc60000000016 */
[-C--:B------:R-:W-:Y:S01]  /*0ca0*/  FMUL R29, R24, R19.reuse ;  /* 0x00000013181d7220 */ /* 0x080fe20000400000 */
[----:B------:R-:W-:Y:S01]  /*0cb0*/  FMUL R24, R20, 1.4426950216293334961 ;  /* 0x3fb8aa3b14187820 */ /* 0x000fe20000400000 */
[-C--:B------:R-:W-:Y:S01]  /*0cc0*/  FMUL R23, R26, R19.reuse ;  /* 0x000000131a177220 */ /* 0x080fe20000400000 */
[----:B------:R-:W-:-:S04]  /*0cd0*/  FMUL R27, R28, R19 ;  /* 0x000000131c1b7220 */ /* 0x000fc80000400000 */
[----:B------:R-:W0:Y:S01]  /*0ce0*/  FRND R24, R24 ;  /* 0x0000001800187307 */ /* 0x000e220000201000 */
[C-C-:B------:R-:W-:Y:S01]  /*0cf0*/  FFMA R19, R21.reuse, R23, R22.reuse ;  /* 0x0000001715137223 */ /* 0x140fe20000000016 */
[C-C-:B------:R-:W-:Y:S01]  /*0d00*/  FFMA R23, R21.reuse, R29, R22.reuse ;  /* 0x0000001d15177223 */ /* 0x140fe20000000016 */
[----:B------:R-:W-:Y:S01]  /*0d10*/  FFMA R21, R21, R27, R22 ;  /* 0x0000001b15157223 */ /* 0x000fe20000000016 */
[----:B------:R-:W-:-:S05]  /*0d20*/  FADD.FTZ R22, |R20|, -RZ ;  /* 0x800000ff14167221 */ /* 0x000fca0000010200 */
[----:B------:R-:W-:-:S04]  /*0d30*/  FSETP.GEU.AND P0, PT, R22, 0.40999999642372131348, PT ;  /* 0x3ed1eb851600780b */ /* 0x000fc80003f0e000 */
[----:B0-----:R-:W-:Y:S02]  /*0d40*/  FSEL R27, R24, RZ, P0 ;  /* 0x000000ff181b7208 */ /* 0x001fe40000000000 */
[----:B------:R-:W-:-:S03]  /*0d50*/  FSETP.GT.AND P0, PT, R10, RZ, PT ;  /* 0x000000ff0a00720b */ /* 0x000fc60003f04000 */
[C---:B------:R-:W-:Y:S01]  /*0d60*/  FFMA.FTZ R22, -R27.reuse, 0.693145751953125, R20 ;  /* 0x3f3172001b167823 */ /* 0x040fe20000010114 */
[----:B------:R-:W-:Y:S02]  /*0d70*/  FSEL R10, R10, R25, P0 ;  /* 0x000000190a0a7208 */ /* 0x000fe40000000000 */
[C---:B------:R-:W-:Y:S01]  /*0d80*/  FSETP.NEU.AND P0, PT, R27.reuse, 128, PT ;  /* 0x430000001b00780b */ /* 0x040fe20003f0d000 */
[----:B------:R-:W-:-:S03]  /*0d90*/  FFMA.FTZ R25, -R27, 1.428606765330187045e-06, R22 ;  /* 0x35bfbe8e1b197823 */ /* 0x000fc60000010116 */
[----:B------:R-:W-:Y:S01]  /*0da0*/  FSEL R22, R27, 127, P0 ;  /* 0x42fe00001b167808 */ /* 0x000fe20000000000 */
[----:B------:R-:W-:-:S04]  /*0db0*/  FFMA.FTZ R24, R25, R0, 0.0083824126049876213074 ;  /* 0x3c09566319187423 */ /* 0x000fc80000010000 */
[C---:B------:R-:W-:Y:S01]  /*0dc0*/  FFMA.FTZ R24, R25.reuse, R24, 0.041667830199003219604 ;  /* 0x3d2aabe319187423 */ /* 0x040fe20000010018 */
[----:B------:R-:W0:Y:S03]  /*0dd0*/  MUFU.EX2 R22, R22 ;  /* 0x0000001600167308 */ /* 0x000e260000000800 */
[----:B------:R-:W-:-:S04]  /*0de0*/  FFMA.FTZ R24, R25, R24, 0.16666397452354431152 ;  /* 0x3e2aa9f619187423 */ /* 0x000fc80000010018 */
[----:B------:R-:W-:-:S04]  /*0df0*/  FFMA.FTZ R24, R25, R24, 0.49999994039535522461 ;  /* 0x3efffffe19187423 */ /* 0x000fc80000010018 */
[----:B------:R-:W-:-:S04]  /*0e00*/  FMUL R24, R25, R24 ;  /* 0x0000001819187220 */ /* 0x000fc80000400000 */
[----:B------:R-:W-:Y:S01]  /*0e10*/  FFMA.FTZ R25, R25, R24, R25 ;  /* 0x0000001819197223 */ /* 0x000fe20000010019 */
[----:B0-----:R-:W-:-:S04]  /*0e20*/  FADD R29, R22, -1 ;  /* 0xbf800000161d7421 */ /* 0x001fc80000000000 */
[----:B------:R-:W-:Y:S01]  /*0e30*/  FFMA.FTZ R24, R22, R25, R29 ;  /* 0x0000001916187223 */ /* 0x000fe2000001001d */
[----:B------:R-:W-:-:S06]  /*0e40*/  FMUL R25, R19, 1.4426950216293334961 ;  /* 0x3fb8aa3b13197820 */ /* 0x000fcc0000400000 */
[----:B------:R-:W0:Y:S01]  /*0e50*/  FRND R25, R25 ;  /* 0x0000001900197307 */ /* 0x000e220000201000 */
[----:B------:R-:W-:Y:S01]  /*0e60*/  FADD.FTZ R26, |R19|, -RZ ;  /* 0x800000ff131a7221 */ /* 0x000fe20000010200 */
[----:B------:R-:W-:-:S04]  /*0e70*/  FSETP.NEU.AND P2, PT, R20, RZ, PT ;  /* 0x000000ff1400720b */ /* 0x000fc80003f4d000 */
[----:B------:R-:W-:Y:S02]  /*0e80*/  FSETP.GEU.AND P1, PT, R26, 0.40999999642372131348, PT ;  /* 0x3ed1eb851a00780b */ /* 0x000fe40003f2e000 */
[----:B------:R-:W-:Y:S01]  /*0e90*/  FSEL R27, R27, 127, P0 ;  /* 0x42fe00001b1b7808 */ /* 0x000fe20000000000 */
[----:B------:R-:W-:Y:S01]  /*0ea0*/  @!P0 FADD R24, R24, R24 ;  /* 0x0000001818188221 */ /* 0x000fe20000000000 */
[----:B0-----:R-:W-:Y:S02]  /*0eb0*/  FSEL R22, R25, RZ, P1 ;  /* 0x000000ff19167208 */ /* 0x001fe40000800000 */
[C---:B------:R-:W-:Y:S02]  /*0ec0*/  FSETP.GT.AND P0, PT, R27.reuse, 128, PT ;  /* 0x430000001b00780b */ /* 0x040fe40003f04000 */
[----:B------:R-:W-:Y:S01]  /*0ed0*/  FSETP.GEU.AND P1, PT, R27, -25, PT ;  /* 0xc1c800001b00780b */ /* 0x000fe20003f2e000 */
[----:B------:R-:W-:Y:S01]  /*0ee0*/  FFMA.FTZ R27, -R22, 0.693145751953125, R19 ;  /* 0x3f317200161b7823 */ /* 0x000fe20000010113 */
[----:B------:R-:W-:Y:S01]  /*0ef0*/  FSEL R24, R24, +INF , !P0 ;  /* 0x7f80000018187808 */ /* 0x000fe20004000000 */
[----:B------:R-:W-:-:S02]  /*0f00*/  FADD R25, R20, R20 ;  /* 0x0000001414197221 */ /* 0x000fc40000000000 */
[----:B------:R-:W-:Y:S01]  /*0f10*/  FFMA.FTZ R27, -R22, 1.428606765330187045e-06, R27 ;  /* 0x35bfbe8e161b7823 */ /* 0x000fe2000001011b */
[----:B------:R-:W-:-:S03]  /*0f20*/  @P2 FSEL R25, R24, -1, P1 ;  /* 0xbf80000018192808 */ /* 0x000fc60000800000 */
[----:B------:R-:W-:-:S04]  /*0f30*/  FFMA.FTZ R24, R27, R0, 0.0083824126049876213074 ;  /* 0x3c0956631b187423 */ /* 0x000fc80000010000 */
[----:B------:R-:W-:-:S04]  /*0f40*/  FFMA.FTZ R24, R27, R24, 0.041667830199003219604 ;  /* 0x3d2aabe31b187423 */ /* 0x000fc80000010018 */
[----:B------:R-:W-:Y:S01]  /*0f50*/  FFMA.FTZ R24, R27, R24, 0.16666397452354431152 ;  /* 0x3e2aa9f61b187423 */ /* 0x000fe20000010018 */
[----:B------:R-:W-:-:S03]  /*0f60*/  FSETP.NEU.AND P1, PT, R22, 128, PT ;  /* 0x430000001600780b */ /* 0x000fc60003f2d000 */
[----:B------:R-:W-:Y:S01]  /*0f70*/  FFMA.FTZ R24, R27, R24, 0.49999994039535522461 ;  /* 0x3efffffe1b187423 */ /* 0x000fe20000010018 */
[----:B------:R-:W-:-:S03]  /*0f80*/  FSEL R22, R22, 127, P1 ;  /* 0x42fe000016167808 */ /* 0x000fc60000800000 */
[----:B------:R-:W-:-:S04]  /*0f90*/  FMUL R24, R27, R24 ;  /* 0x000000181b187220 */ /* 0x000fc80000400000 */
[----:B------:R-:W-:Y:S02]  /*0fa0*/  FFMA.FTZ R27, R27, R24, R27 ;  /* 0x000000181b1b7223 */ /* 0x000fe4000001001b */
[----:B------:R-:W0:Y:S01]  /*0fb0*/  MUFU.EX2 R24, R22 ;  /* 0x0000001600187308 */ /* 0x000e220000000800 */
[----:B------:R-:W-:-:S04]  /*0fc0*/  FSETP.GT.AND P0, PT, R9, RZ, PT ;  /* 0x000000ff0900720b */ /* 0x000fc80003f04000 */
[----:B------:R-:W-:Y:S01]  /*0fd0*/  FSEL R9, R9, R18, P0 ;  /* 0x0000001209097208 */ /* 0x000fe20000000000 */
[----:B0-----:R-:W-:-:S04]  /*0fe0*/  FADD R29, R24, -1 ;  /* 0xbf800000181d7421 */ /* 0x001fc80000000000 */
[----:B------:R-:W-:Y:S01]  /*0ff0*/  FFMA.FTZ R27, R24, R27, R29 ;  /* 0x0000001b181b7223 */ /* 0x000fe2000001001d */
[----:B------:R-:W-:-:S04]  /*1000*/  FMUL R24, R21, 1.4426950216293334961 ;  /* 0x3fb8aa3b15187820 */ /* 0x000fc80000400000 */
[----:B------:R-:W0:Y:S01]  /*1010*/  FRND R18, R24 ;  /* 0x0000001800127307 */ /* 0x000e220000201000 */
[----:B------:R-:W-:-:S05]  /*1020*/  FADD.FTZ R26, |R21|, -RZ ;  /* 0x800000ff151a7221 */ /* 0x000fca0000010200 */
[----:B------:R-:W-:Y:S01]  /*1030*/  FSETP.GEU.AND P0, PT, R26, 0.40999999642372131348, PT ;  /* 0x3ed1eb851a00780b */ /* 0x000fe20003f0e000 */
[----:B------:R-:W-:-:S03]  /*1040*/  @!P1 FADD R27, R27, R27 ;  /* 0x0000001b1b1b9221 */ /* 0x000fc60000000000 */
[----:B0-----:R-:W-:Y:S02]  /*1050*/  FSEL R18, R18, RZ, P0 ;  /* 0x000000ff12127208 */ /* 0x001fe40000000000 */
[----:B------:R-:W-:-:S03]  /*1060*/  FSETP.GT.AND P0, PT, R22, 128, PT ;  /* 0x430000001600780b */ /* 0x000fc60003f04000 */
[----:B------:R-:W-:Y:S01]  /*1070*/  FFMA.FTZ R29, -R18, 0.693145751953125, R21 ;  /* 0x3f317200121d7823 */ /* 0x000fe20000010115 */
[----:B------:R-:W-:-:S03]  /*1080*/  FSEL R26, R27, +INF , !P0 ;  /* 0x7f8000001b1a7808 */ /* 0x000fc60004000000 */
[----:B------:R-:W-:-:S04]  /*1090*/  FFMA.FTZ R27, -R18, 1.428606765330187045e-06, R29 ;  /* 0x35bfbe8e121b7823 */ /* 0x000fc8000001011d */
[----:B------:R-:W-:-:S04]  /*10a0*/  FFMA.FTZ R24, R27, R0, 0.0083824126049876213074 ;  /* 0x3c0956631b187423 */ /* 0x000fc80000010000 */
[----:B------:R-:W-:-:S04]  /*10b0*/  FFMA.FTZ R24, R27, R24, 0.041667830199003219604 ;  /* 0x3d2aabe31b187423 */ /* 0x000fc80000010018 */
[----:B------:R-:W-:Y:S01]  /*10c0*/  FFMA.FTZ R24, R27, R24, 0.16666397452354431152 ;  /* 0x3e2aa9f61b187423 */ /* 0x000fe20000010018 */
[----:B------:R-:W-:-:S03]  /*10d0*/  FSETP.NEU.AND P0, PT, R18, 128, PT ;  /* 0x430000001200780b */ /* 0x000fc60003f0d000 */
[----:B------:R-:W-:Y:S01]  /*10e0*/  FFMA.FTZ R24, R27, R24, 0.49999994039535522461 ;  /* 0x3efffffe1b187423 */ /* 0x000fe20000010018 */
[----:B------:R-:W-:-:S03]  /*10f0*/  FSETP.NEU.AND P2, PT, R19, RZ, PT ;  /* 0x000000ff1300720b */ /* 0x000fc60003f4d000 */
[----:B------:R-:W-:Y:S01]  /*1100*/  FMUL R24, R27, R24 ;  /* 0x000000181b187220 */ /* 0x000fe20000400000 */
[----:B------:R-:W-:-:S03]  /*1110*/  FSEL R18, R18, 127, P0 ;  /* 0x42fe000012127808 */ /* 0x000fc60000000000 */
[----:B------:R-:W-:Y:S02]  /*1120*/  FFMA.FTZ R27, R27, R24, R27 ;  /* 0x000000181b1b7223 */ /* 0x000fe4000001001b */
[----:B------:R-:W0:Y:S01]  /*1130*/  MUFU.EX2 R24, R18 ;  /* 0x0000001200187308 */ /* 0x000e220000000800 */
[----:B------:R-:W-:Y:S01]  /*1140*/  FSETP.GEU.AND P1, PT, R22, -25, PT ;  /* 0xc1c800001600780b */ /* 0x000fe20003f2e000 */
[----:B------:R-:W-:-:S03]  /*1150*/  FADD R22, R19, R19 ;  /* 0x0000001313167221 */ /* 0x000fc60000000000 */
[----:B------:R-:W-:Y:S01]  /*1160*/  @P2 FSEL R22, R26, -1, P1 ;  /* 0xbf8000001a162808 */ /* 0x000fe20000800000 */
[----:B------:R-:W-:Y:S01]  /*1170*/  FMUL R26, R23, 1.4426950216293334961 ;  /* 0x3fb8aa3b171a7820 */ /* 0x000fe20000400000 */
[----:B------:R-:W-:-:S04]  /*1180*/  FSETP.GT.AND P1, PT, R3, RZ, PT ;  /* 0x000000ff0300720b */ /* 0x000fc80003f24000 */
[----:B------:R-:W-:Y:S01]  /*1190*/  FSEL R8, R3, R8, P1 ;  /* 0x0000000803087208 */ /* 0x000fe20000800000 */
[----:B------:R-:W1:Y:S01]  /*11a0*/  FRND R26, R26 ;  /* 0x0000001a001a7307 */ /* 0x000e620000201000 */
[----:B0-----:R-:W-:-:S04]  /*11b0*/  FADD R3, R24, -1 ;  /* 0xbf80000018037421 */ /* 0x001fc80000000000 */
[----:B------:R-:W-:Y:S01]  /*11c0*/  FFMA.FTZ R3, R24, R27, R3 ;  /* 0x0000001b18037223 */ /* 0x000fe20000010003 */
[C---:B------:R-:W-:Y:S01]  /*11d0*/  FADD.FTZ R24, |R23|.reuse, -RZ ;  /* 0x800000ff17187221 */ /* 0x040fe20000010200 */
[C---:B------:R-:W-:Y:S02]  /*11e0*/  FSETP.GEU.AND P4, PT, R18.reuse, -25, PT ;  /* 0xc1c800001200780b */ /* 0x040fe40003f8e000 */
[----:B------:R-:W-:Y:S02]  /*11f0*/  FSETP.GT.AND P1, PT, R18, 128, PT ;  /* 0x430000001200780b */ /* 0x000fe40003f24000 */
[----:B------:R-:W-:Y:S01]  /*1200*/  FSETP.GEU.AND P2, PT, R24, 0.40999999642372131348, PT ;  /* 0x3ed1eb851800780b */ /* 0x000fe20003f4e000 */
[----:B------:R-:W-:-:S03]  /*1210*/  FMUL R18, R23, 1.4426950216293334961 ;  /* 0x3fb8aa3b17127820 */ /* 0x000fc60000400000 */
[----:B-1----:R-:W-:-:S03]  /*1220*/  FSEL R24, R26, RZ, P2 ;  /* 0x000000ff1a187208 */ /* 0x002fc60001000000 */
[----:B------:R-:W0:Y:S02]  /*1230*/  FRND R18, R18 ;  /* 0x0000001200127307 */ /* 0x000e240000201000 */
[----:B------:R-:W-:-:S04]  /*1240*/  FFMA.FTZ R27, -R24, 0.693145751953125, R23 ;  /* 0x3f317200181b7823 */ /* 0x000fc80000010117 */
[----:B------:R-:W-:Y:S01]  /*1250*/  FFMA.FTZ R27, -R24, 1.428606765330187045e-06, R27 ;  /* 0x35bfbe8e181b7823 */ /* 0x000fe2000001011b */
[----:B------:R-:W-:-:S05]  /*1260*/  FADD.FTZ R24, |R23|, -RZ ;  /* 0x800000ff17187221 */ /* 0x000fca0000010200 */
[----:B------:R-:W-:Y:S01]  /*1270*/  FSETP.GEU.AND P2, PT, R24, 0.40999999642372131348, PT ;  /* 0x3ed1eb851800780b */ /* 0x000fe20003f4e000 */
[----:B------:R-:W-:-:S03]  /*1280*/  FFMA.FTZ R24, R27, R0, 0.0083824126049876213074 ;  /* 0x3c0956631b187423 */ /* 0x000fc60000010000 */
[----:B0-----:R-:W-:Y:S01]  /*1290*/  FSEL R0, R18, RZ, P2 ;  /* 0x000000ff12007208 */ /* 0x001fe20001000000 */
[----:B------:R-:W-:-:S03]  /*12a0*/  FFMA.FTZ R24, R27, R24, 0.041667830199003219604 ;  /* 0x3d2aabe31b187423 */ /* 0x000fc60000010018 */
[----:B------:R-:W-:Y:S01]  /*12b0*/  FSETP.NEU.AND P2, PT, R0, 128, PT ;  /* 0x430000000000780b */ /* 0x000fe20003f4d000 */
[----:B------:R-:W-:-:S03]  /*12c0*/  FFMA.FTZ R24, R27, R24, 0.16666397452354431152 ;  /* 0x3e2aa9f61b187423 */ /* 0x000fc60000010018 */
[----:B------:R-:W-:Y:S01]  /*12d0*/  FSEL R0, R0, 127, P2 ;  /* 0x42fe000000007808 */ /* 0x000fe20001000000 */
[----:B------:R-:W-:Y:S01]  /*12e0*/  FFMA.FTZ R18, R27, R24, 0.49999994039535522461 ;  /* 0x3efffffe1b127423 */ /* 0x000fe20000010018 */
[----:B------:R-:W-:Y:S02]  /*12f0*/  FSETP.NEU.AND P3, PT, R21, RZ, PT ;  /* 0x000000ff1500720b */ /* 0x000fe40003f6d000 */
[----:B------:R-:W0:Y:S01]  /*1300*/  MUFU.EX2 R24, R0 ;  /* 0x0000000000187308 */ /* 0x000e220000000800 */
[----:B------:R-:W-:Y:S01]  /*1310*/  @!P0 FADD R3, R3, R3 ;  /* 0x0000000303038221 */ /* 0x000fe20000000000 */
[----:B------:R-:W-:-:S04]  /*1320*/  FMUL R18, R27, R18 ;  /* 0x000000121b127220 */ /* 0x000fc80000400000 */
[----:B------:R-:W-:Y:S01]  /*1330*/  FSEL R3, R3, +INF , !P1 ;  /* 0x7f80000003037808 */ /* 0x000fe20004800000 */
[----:B------:R-:W-:Y:S01]  /*1340*/  FFMA.FTZ R27, R27, R18, R27 ;  /* 0x000000121b1b7223 */ /* 0x000fe2000001001b */
[----:B------:R-:W-:-:S03]  /*1350*/  FADD R18, R21, R21 ;  /* 0x0000001515127221 */ /* 0x000fc60000000000 */
[----:B------:R-:W-:Y:S01]  /*1360*/  @P3 FSEL R18, R3, -1, P4 ;  /* 0xbf80000003123808 */ /* 0x000fe20002000000 */
[----:B0-----:R-:W-:-:S04]  /*1370*/  FADD R3, R24, -1 ;  /* 0xbf80000018037421 */ /* 0x001fc80000000000 */
[----:B------:R-:W-:Y:S02]  /*1380*/  FFMA.FTZ R3, R24, R27, R3 ;  /* 0x0000001b18037223 */ /* 0x000fe40000010003 */
[----:B------:R-:W0:Y:S01]  /*1390*/  LDC.64 R26, c[0x0][0x218] ;  /* 0x00008600ff1a7b82 */ /* 0x000e220000000a00 */
[----:B------:R-:W-:Y:S01]  /*13a0*/  FSETP.NEU.AND P4, PT, R23, RZ, PT ;  /* 0x000000ff1700720b */ /* 0x000fe20003f8d000 */
[----:B------:R-:W-:Y:S01]  /*13b0*/  @!P2 FADD R3, R3, R3 ;  /* 0x000000030303a221 */ /* 0x000fe20000000000 */
[C---:B------:R-:W-:Y:S02]  /*13c0*/  FSETP.GT.AND P0, PT, R0.reuse, 128, PT ;  /* 0x430000000000780b */ /* 0x040fe40003f04000 */
[----:B------:R-:W-:Y:S02]  /*13d0*/  FSETP.GEU.AND P1, PT, R0, -25, PT ;  /* 0xc1c800000000780b */ /* 0x000fe40003f2e000 */
[----:B------:R-:W-:Y:S02]  /*13e0*/  FSEL R0, R3, +INF , !P0 ;  /* 0x7f80000003007808 */ /* 0x000fe40004000000 */
[----:B------:R-:W-:-:S02]  /*13f0*/  FSETP.GT.AND P2, PT, R21, RZ, PT ;  /* 0x000000ff1500720b */ /* 0x000fc40003f44000 */
[----:B------:R-:W-:Y:S02]  /*1400*/  FSEL R0, R0, -1, P1 ;  /* 0xbf80000000007808 */ /* 0x000fe40000800000 */
[----:B------:R-:W-:Y:S01]  /*1410*/  FSETP.GT.AND P1, PT, R19, RZ, PT ;  /* 0x000000ff1300720b */ /* 0x000fe20003f24000 */
[C---:B------:R-:W-:Y:S01]  /*1420*/  @!P4 FADD R0, R23.reuse, R23 ;  /* 0x000000171700c221 */ /* 0x040fe20000000000 */
[----:B------:R-:W-:Y:S02]  /*1430*/  FSETP.GT.AND P3, PT, R20, RZ, PT ;  /* 0x000000ff1400720b */ /* 0x000fe40003f64000 */
[----:B------:R-:W-:Y:S02]  /*1440*/  FSETP.GT.AND P0, PT, R23, RZ, PT ;  /* 0x000000ff1700720b */ /* 0x000fe40003f04000 */
[----:B------:R-:W-:Y:S02]  /*1450*/  FSEL R22, R19, R22, P1 ;  /* 0x0000001613167208 */ /* 0x000fe40000800000 */
[----:B------:R-:W-:-:S02]  /*1460*/  FSEL R21, R21, R18, P2 ;  /* 0x0000001215157208 */ /* 0x000fc40001000000 */
[----:B------:R-:W-:Y:S01]  /*1470*/  FSEL R20, R20, R25, P3 ;  /* 0x0000001914147208 */ /* 0x000fe20001800000 */
[----:B0-----:R-:W-:Y:S01]  /*1480*/  IMAD.WIDE R2, R2, 0x4, R26 ;  /* 0x0000000402027825 */ /* 0x001fe200078e021a */
[----:B------:R-:W-:Y:S01]  /*1490*/  FSEL R23, R23, R0, P0 ;  /* 0x0000000017177208 */ /* 0x000fe20000000000 */
[----:B------:R-:W-:Y:S04]  /*14a0*/  STG.E.128 desc[UR4][R16.64], R4 ;  /* 0x0000000410007986 */ /* 0x000fe8000c101d04 */
[----:B------:R-:W-:Y:S04]  /*14b0*/  STG.E.128 desc[UR4][R16.64+0x800], R12 ;  /* 0x0008000c10007986 */ /* 0x000fe8000c101d04 */
[----:B------:R-:W-:Y:S04]  /*14c0*/  STG.E.128 desc[UR4][R2.64], R8 ;  /* 0x0000000802007986 */ /* 0x000fe8000c101d04 */
[----:B------:R-:W-:Y:S01]  /*14d0*/  STG.E.128 desc[UR4][R2.64+0x800], R20 ;  /* 0x0008001402007986 */ /* 0x000fe2000c101d04 */
[----:B------:R-:W-:Y:S05]  /*14e0*/  EXIT ;  /* 0x000000000000794d */ /* 0x000fea0003800000 */
.L_x_0:
[----:B------:R-:W-:-:S00]  /*14f0*/  BRA `(.L_x_0) ;  /* 0xfffffffc00fc7947 */ /* 0x000fc0000383ffff */
[----:B------:R-:W-:-:S00]  /*1500*/  NOP ;  /* 0x0000000000007918 */ /* 0x000fc00000000000 */
[----:B------:R-:W-:-:S00]  /*1510*/  NOP ;  /* 0x0000000000007918 */ /* 0x000fc00000000000 */
[----:B------:R-:W-:-:S00]  /*1520*/  NOP ;  /* 0x0000000000007918 */ /* 0x000fc00000000000 */
[----:B------:R-:W-:-:S00]  /*1530*/  NOP ;  /* 0x0000000000007918 */ /* 0x000fc00000000000 */
[----:B------:R-:W-:-:S00]  /*1540*/  NOP ;  /* 0x0000000000007918 */ /* 0x000fc00000000000 */
[----:B------:R-:W-:-:S00]  /*1550*/  NOP ;  /* 0x0000000000007918 */ /* 0x000fc00000000000 */
[----:B------:R-:W-:-:S00]  /*1560*/  NOP ;  /* 0x0000000000007918 */ /* 0x000fc00000000000 */
[----:B------:R-:W-:-:S00]  /*1570*/  NOP ;  /* 0x0000000000007918 */ /* 0x000fc00000000000 */
.L_x_1:


//--------------------- .nv.global.init           --------------------------
	.section	.nv.global.init,"aw",@progbits
.nv.global.init:
	.type		_$_str,@object
	.size		_$_str,(_$_str_$_2 - _$_str)
_$_str:
        /*0000*/ 	.byte	0x5f, 0x5f, 0x43, 0x55, 0x44, 0x41, 0x5f, 0x46, 0x54, 0x5a, 0x00
	.type		_$_str_$_2,@object
	.size		_$_str_$_2,(.L_1 - _$_str_$_2)
_$_str_$_2:
        /*000b*/ 	.byte	0x5f, 0x5f, 0x43, 0x55, 0x44, 0x41, 0x5f, 0x50, 0x52, 0x45, 0x43, 0x5f, 0x53, 0x51, 0x52, 0x54
        /*001b*/ 	.byte	0x00
.L_1:


//--------------------- .nv.constant0.triton_poi_fused__native_batch_norm_legit_no_training_convolution_elu_1 --------------------------
	.section	.nv.constant0.triton_poi_fused__native_batch_norm_legit_no_training_convolution_elu_1,"a",@progbits
	.sectionflags	@""
	.align	4
.nv.constant0.triton_poi_fused__native_batch_norm_legit_no_training_convolution_elu_1:
	.zero		588
